	.headerflags	@"EF_CUDA_TEXMODE_UNIFIED EF_CUDA_64BIT_ADDRESS EF_CUDA_ACCELERATORS EF_CUDA_SM90 EF_CUDA_VIRTUAL_SM(EF_CUDA_SM90)"
	.elftype	@"ET_EXEC"


//--------------------- .nv.info                  --------------------------
	.section	.nv.info,"",@"SHT_CUDA_INFO"
	.align	4


	//----- nvinfo : EIATTR_REGCOUNT
	.align		4
        /*0000*/ 	.byte	0x04, 0x2f
        /*0002*/ 	.short	(.L_1 - .L_0)
	.align		4
.L_0:
        /*0004*/ 	.word	index@(triton_poi_fused_convolution_mul_sigmoid_10)
        /*0008*/ 	.word	0x00000010


	//----- nvinfo : EIATTR_MIN_STACK_SIZE
	.align		4
.L_1:
        /*000c*/ 	.byte	0x04, 0x12
        /*000e*/ 	.short	(.L_3 - .L_2)
	.align		4
.L_2:
        /*0010*/ 	.word	index@(triton_poi_fused_convolution_mul_sigmoid_10)
        /*0014*/ 	.word	0x00000000


	//----- nvinfo : EIATTR_FRAME_SIZE
	.align		4
.L_3:
        /*0018*/ 	.byte	0x04, 0x11
        /*001a*/ 	.short	(.L_5 - .L_4)
	.align		4
.L_4:
        /*001c*/ 	.word	index@(triton_poi_fused_convolution_mul_sigmoid_10)
        /*0020*/ 	.word	0x00000000


	//----- nvinfo : EIATTR_MIN_STACK_SIZE
	.align		4
.L_5:
        /*0024*/ 	.byte	0x04, 0x12
        /*0026*/ 	.short	(.L_7 - .L_6)
	.align		4
.L_6:
        /*0028*/ 	.word	index@(triton_poi_fused_convolution_mul_sigmoid_10)
        /*002c*/ 	.word	0x00000000
.L_7:


//--------------------- .nv.info.triton_poi_fused_convolution_mul_sigmoid_10 --------------------------
	.section	.nv.info.triton_poi_fused_convolution_mul_sigmoid_10,"",@"SHT_CUDA_INFO"
	.sectionflags	@""
	.align	4


	//----- nvinfo : EIATTR_CUDA_API_VERSION
	.align		4
        /*0000*/ 	.byte	0x04, 0x37
        /*0002*/ 	.short	(.L_9 - .L_8)
.L_8:
        /*0004*/ 	.word	0x0000007c


	//----- nvinfo : EIATTR_KPARAM_INFO
	.align		4
.L_9:
        /*0008*/ 	.byte	0x04, 0x17
        /*000a*/ 	.short	(.L_11 - .L_10)
.L_10:
        /*000c*/ 	.word	0x00000000
        /*0010*/ 	.short	0x0004
        /*0012*/ 	.short	0x0020
        /*0014*/ 	.byte	0x00, 0xf0, 0x11, 0x00


	//----- nvinfo : EIATTR_KPARAM_INFO
	.align		4
.L_11:
        /*0018*/ 	.byte	0x04, 0x17
        /*001a*/ 	.short	(.L_13 - .L_12)
.L_12:
        /*001c*/ 	.word	0x00000000
        /*0020*/ 	.short	0x0003
        /*0022*/ 	.short	0x0018
        /*0024*/ 	.byte	0x00, 0xf4, 0x21, 0x00


	//----- nvinfo : EIATTR_KPARAM_INFO
	.align		4
.L_13:
        /*0028*/ 	.byte	0x04, 0x17
        /*002a*/ 	.short	(.L_15 - .L_14)
.L_14:
        /*002c*/ 	.word	0x00000000
        /*0030*/ 	.short	0x0002
        /*0032*/ 	.short	0x0010
        /*0034*/ 	.byte	0x00, 0xf4, 0x21, 0x00


	//----- nvinfo : EIATTR_KPARAM_INFO
	.align		4
.L_15:
        /*0038*/ 	.byte	0x04, 0x17
        /*003a*/ 	.short	(.L_17 - .L_16)
.L_16:
        /*003c*/ 	.word	0x00000000
        /*0040*/ 	.short	0x0001
        /*0042*/ 	.short	0x0008
        /*0044*/ 	.byte	0x00, 0xf4, 0x21, 0x00


	//----- nvinfo : EIATTR_KPARAM_INFO
	.align		4
.L_17:
        /*0048*/ 	.byte	0x04, 0x17
        /*004a*/ 	.short	(.L_19 - .L_18)
.L_18:
        /*004c*/ 	.word	0x00000000
        /*0050*/ 	.short	0x0000
        /*0052*/ 	.short	0x0000
        /*0054*/ 	.byte	0x00, 0xf4, 0x21, 0x00


	//----- nvinfo : EIATTR_SPARSE_MMA_MASK
	.align		4
.L_19:
        /*0058*/ 	.byte	0x03, 0x50
        /*005a*/ 	.short	0x0000


	//----- nvinfo : EIATTR_MAXREG_COUNT
	.align		4
        /*005c*/ 	.byte	0x03, 0x1b
        /*005e*/ 	.short	0x00ff


	//----- nvinfo : EIATTR_EXIT_INSTR_OFFSETS
	.align		4
        /*0060*/ 	.byte	0x04, 0x1c
        /*0062*/ 	.short	(.L_21 - .L_20)


	//   ....[0]....
.L_20:
        /*0064*/ 	.word	0x00000390


	//----- nvinfo : EIATTR_REQNTID
	.align		4
.L_21:
        /*0068*/ 	.byte	0x04, 0x10
        /*006a*/ 	.short	(.L_23 - .L_22)
.L_22:
        /*006c*/ 	.word	0x00000100
        /*0070*/ 	.word	0x00000001
        /*0074*/ 	.word	0x00000001


	//----- nvinfo : EIATTR_CBANK_PARAM_SIZE
	.align		4
.L_23:
        /*0078*/ 	.byte	0x03, 0x19
        /*007a*/ 	.short	0x0024


	//----- nvinfo : EIATTR_PARAM_CBANK
	.align		4
        /*007c*/ 	.byte	0x04, 0x0a
        /*007e*/ 	.short	(.L_25 - .L_24)
	.align		4
.L_24:
        /*0080*/ 	.word	index@(.nv.constant0.triton_poi_fused_convolution_mul_sigmoid_10)
        /*0084*/ 	.short	0x0210
        /*0086*/ 	.short	0x0024


	//----- nvinfo : EIATTR_SW_WAR
	.align		4
.L_25:
        /*0088*/ 	.byte	0x04, 0x36
        /*008a*/ 	.short	(.L_27 - .L_26)
.L_26:
        /*008c*/ 	.word	0x00000008
.L_27:


//--------------------- .nv.callgraph             --------------------------
	.section	.nv.callgraph,"",@"SHT_CUDA_CALLGRAPH"
	.align	4
	.sectionentsize	8
	.align		4
        /*0000*/ 	.word	0x00000000
	.align		4
        /*0004*/ 	.word	0xffffffff
	.align		4
        /*0008*/ 	.word	0x00000000
	.align		4
        /*000c*/ 	.word	0xfffffffe
	.align		4
        /*0010*/ 	.word	0x00000000
	.align		4
        /*0014*/ 	.word	0xfffffffd
	.align		4
        /*0018*/ 	.word	0x00000000
	.align		4
        /*001c*/ 	.word	0xfffffffc


//--------------------- .text.triton_poi_fused_convolution_mul_sigmoid_10 --------------------------
	.section	.text.triton_poi_fused_convolution_mul_sigmoid_10,"ax",@progbits
	.align	128
        .global         triton_poi_fused_convolution_mul_sigmoid_10
        .type           triton_poi_fused_convolution_mul_sigmoid_10,@function
        .size           triton_poi_fused_convolution_mul_sigmoid_10,(.L_x_1 - triton_poi_fused_convolution_mul_sigmoid_10)
        .other          triton_poi_fused_convolution_mul_sigmoid_10,@"STO_CUDA_ENTRY STV_DEFAULT"
triton_poi_fused_convolution_mul_sigmoid_10:
.text.triton_poi_fused_convolution_mul_sigmoid_10:
[----:B------:R-:W-:Y:S01]  /*0000*/  LDC R1, c[0x0][0x28] ;  /* 0x00000a00ff017b82 */ /* 0x000fe20000000800 */
[----:B------:R-:W1:Y:S07]  /*0010*/  S2R R0, SR_TID.X ;  /* 0x0000000000007919 */ /* 0x000e6e0000002100 */
[----:B------:R-:W2:Y:S01]  /*0020*/  LDC.64 R8, c[0x0][0x218] ;  /* 0x00008600ff087b82 */ /* 0x000ea20000000a00 */
[----:B------:R-:W-:Y:S01]  /*0030*/  ULDC.64 UR4, c[0x0][0x208] ;  /* 0x0000820000047ab9 */ /* 0x000fe20000000a00 */
[----:B------:R-:W3:Y:S01]  /*0040*/  S2R R5, SR_CTAID.X ;  /* 0x0000000000057919 */ /* 0x000ee20000002500 */
[----:B-1----:R-:W-:-:S02]  /*0050*/  SHF.L.U32 R0, R0, 0x1, RZ ;  /* 0x0000000100007819 */ /* 0x002fc400000006ff */
[----:B---3--:R-:W-:Y:S02]  /*0060*/  SHF.R.S32.HI R3, RZ, 0x16, R5 ;  /* 0x00000016ff037819 */ /* 0x008fe40000011405 */
[----:B------:R-:W-:Y:S02]  /*0070*/  LOP3.LUT R0, R0, 0x1fe, RZ, 0xc0, !PT ;  /* 0x000001fe00007812 */ /* 0x000fe400078ec0ff */
[----:B------:R-:W-:Y:S02]  /*0080*/  SGXT R3, R3, 0x1 ;  /* 0x000000010303781a */ /* 0x000fe40000000200 */
[----:B------:R-:W-:-:S04]  /*0090*/  LEA R0, R5, R0, 0x9 ;  /* 0x0000000005007211 */ /* 0x000fc800078e48ff */
[----:B------:R-:W-:Y:S02]  /*00a0*/  LEA.HI R4, R3, R0, RZ, 0xc ;  /* 0x0000000003047211 */ /* 0x000fe400078f60ff */
[----:B------:R-:W1:Y:S02]  /*00b0*/  LDC.64 R2, c[0x0][0x210] ;  /* 0x00008400ff027b82 */ /* 0x000e640000000a00 */
[----:B------:R-:W-:-:S05]  /*00c0*/  SHF.R.S32.HI R4, RZ, 0xc, R4 ;  /* 0x0000000cff047819 */ /* 0x000fca0000011404 */
[----:B------:R-:W-:-:S05]  /*00d0*/  IMAD.HI R5, R4, 0x51eb851f, RZ ;  /* 0x51eb851f04057827 */ /* 0x000fca00078e02ff */
[----:B------:R-:W-:-:S04]  /*00e0*/  SHF.R.U32.HI R6, RZ, 0x1f, R5 ;  /* 0x0000001fff067819 */ /* 0x000fc80000011605 */
[----:B------:R-:W-:-:S05]  /*00f0*/  LEA.HI.SX32 R5, R5, R6, 0x1c ;  /* 0x0000000605057211 */ /* 0x000fca00078fe2ff */
[----:B------:R-:W-:Y:S02]  /*0100*/  IMAD R5, R5, -0x32, R4 ;  /* 0xffffffce05057824 */ /* 0x000fe400078e0204 */
[----:B-1----:R-:W-:-:S04]  /*0110*/  IMAD.WIDE R2, R0, 0x4, R2 ;  /* 0x0000000400027825 */ /* 0x002fc800078e0202 */
[----:B--2---:R-:W-:Y:S01]  /*0120*/  IMAD.WIDE R8, R5, 0x4, R8 ;  /* 0x0000000405087825 */ /* 0x004fe200078e0208 */
[----:B------:R-:W2:Y:S01]  /*0130*/  LDG.E.64 R6, desc[UR4][R2.64] ;  /* 0x0000000402067981 */ /* 0x000ea2000c1e1b00 */
[----:B------:R-:W1:Y:S04]  /*0140*/  LDC.64 R4, c[0x0][0x220] ;  /* 0x00008800ff047b82 */ /* 0x000e680000000a00 */
[----:B------:R-:W2:Y:S01]  /*0150*/  LDG.E.EL R8, desc[UR4][R8.64] ;  /* 0x0000000408087981 */ /* 0x000ea2000c2e1900 */
[----:B-1----:R-:W-:-:S06]  /*0160*/  IMAD.WIDE R4, R0, 0x4, R4 ;  /* 0x0000000400047825 */ /* 0x002fcc00078e0204 */
[----:B------:R-:W3:Y:S01]  /*0170*/  LDG.E.64 R4, desc[UR4][R4.64] ;  /* 0x0000000404047981 */ /* 0x000ee2000c1e1b00 */
[--C-:B--2---:R-:W-:Y:S01]  /*0180*/  FADD R6, R6, R8.reuse ;  /* 0x0000000806067221 */ /* 0x104fe20000000000 */
[----:B------:R-:W-:-:S03]  /*0190*/  FADD R7, R7, R8 ;  /* 0x0000000807077221 */ /* 0x000fc60000000000 */
[----:B------:R-:W-:Y:S02]  /*01a0*/  FADD R10, RZ, -R6 ;  /* 0x80000006ff0a7221 */ /* 0x000fe40000000000 */
[----:B------:R-:W-:Y:S02]  /*01b0*/  STG.E.64 desc[UR4][R2.64], R6 ;  /* 0x0000000602007986 */ /* 0x000fe4000c101b04 */
[----:B------:R-:W-:Y:S01]  /*01c0*/  FMUL R11, R10, 1.4426950216293334961 ;  /* 0x3fb8aa3b0a0b7820 */ /* 0x000fe20000400000 */
[----:B------:R-:W-:-:S04]  /*01d0*/  FADD R10, RZ, -R7 ;  /* 0x80000007ff0a7221 */ /* 0x000fc80000000000 */
[----:B------:R-:W-:Y:S01]  /*01e0*/  FMUL R10, R10, 1.4426950216293334961 ;  /* 0x3fb8aa3b0a0a7820 */ /* 0x000fe20000400000 */
[----:B------:R-:W-:-:S04]  /*01f0*/  FSETP.GEU.AND P0, PT, R11, -126, PT ;  /* 0xc2fc00000b00780b */ /* 0x000fc80003f0e000 */
[----:B------:R-:W-:-:S09]  /*0200*/  FSETP.GEU.AND P1, PT, R10, -126, PT ;  /* 0xc2fc00000a00780b */ /* 0x000fd20003f2e000 */
[----:B------:R-:W-:-:S04]  /*0210*/  @!P0 FMUL R11, R11, 0.5 ;  /* 0x3f0000000b0b8820 */ /* 0x000fc80000400000 */
[----:B------:R-:W-:Y:S01]  /*0220*/  @!P1 FMUL R10, R10, 0.5 ;  /* 0x3f0000000a0a9820 */ /* 0x000fe20000400000 */
[----:B------:R-:W1:Y:S08]  /*0230*/  MUFU.EX2 R8, R11 ;  /* 0x0000000b00087308 */ /* 0x000e700000000800 */
[----:B------:R2:W4:Y:S01]  /*0240*/  MUFU.EX2 R9, R10 ;  /* 0x0000000a00097308 */ /* 0x0005220000000800 */
[----:B-1----:R-:W-:Y:S01]  /*0250*/  @!P0 FMUL R8, R8, R8 ;  /* 0x0000000808088220 */ /* 0x002fe20000400000 */
[----:B--2---:R-:W-:-:S03]  /*0260*/  HFMA2.MMA R10, -RZ, RZ, 1.625, 0 ;  /* 0x3e800000ff0a7435 */ /* 0x004fc600000001ff */
[----:B------:R-:W-:Y:S01]  /*0270*/  FADD R12, R8, 1 ;  /* 0x3f800000080c7421 */ /* 0x000fe20000000000 */
[----:B----4-:R-:W-:-:S04]  /*0280*/  @!P1 FMUL R9, R9, R9 ;  /* 0x0000000909099220 */ /* 0x010fc80000400000 */
[----:B------:R-:W-:Y:S01]  /*0290*/  FSETP.GT.AND P0, PT, R12, 8.50705917302346158658e+37, PT ;  /* 0x7e8000000c00780b */ /* 0x000fe20003f04000 */
[----:B------:R-:W-:-:S03]  /*02a0*/  FADD R13, R9, 1 ;  /* 0x3f800000090d7421 */ /* 0x000fc60000000000 */
[----:B------:R-:W-:Y:S01]  /*02b0*/  FSEL R11, R10, 1, P0 ;  /* 0x3f8000000a0b7808 */ /* 0x000fe20000000000 */
[----:B------:R-:W1:Y:S01]  /*02c0*/  LDC.64 R8, c[0x0][0x228] ;  /* 0x00008a00ff087b82 */ /* 0x000e620000000a00 */
[----:B------:R-:W-:-:S04]  /*02d0*/  FSETP.GT.AND P1, PT, R13, 8.50705917302346158658e+37, PT ;  /* 0x7e8000000d00780b */ /* 0x000fc80003f24000 */
[----:B------:R-:W-:-:S03]  /*02e0*/  FSEL R10, R10, 1, P1 ;  /* 0x3f8000000a0a7808 */ /* 0x000fc60000800000 */
[----:B------:R-:W-:-:S06]  /*02f0*/  @P0 FMUL R12, R12, 0.25 ;  /* 0x3e8000000c0c0820 */ /* 0x000fcc0000400000 */
[----:B------:R-:W2:Y:S01]  /*0300*/  MUFU.RCP R12, R12 ;  /* 0x0000000c000c7308 */ /* 0x000ea20000001000 */
[----:B------:R-:W-:-:S07]  /*0310*/  @P1 FMUL R13, R13, 0.25 ;  /* 0x3e8000000d0d1820 */ /* 0x000fce0000400000 */
[----:B------:R-:W4:Y:S01]  /*0320*/  MUFU.RCP R13, R13 ;  /* 0x0000000d000d7308 */ /* 0x000f220000001000 */
[----:B-1----:R-:W-:-:S04]  /*0330*/  IMAD.WIDE R8, R0, 0x4, R8 ;  /* 0x0000000400087825 */ /* 0x002fc800078e0208 */
[----:B--2---:R-:W-:-:S04]  /*0340*/  FMUL R11, R12, R11 ;  /* 0x0000000b0c0b7220 */ /* 0x004fc80000400000 */
[----:B---3--:R-:W-:Y:S01]  /*0350*/  FMUL R4, R4, R11 ;  /* 0x0000000b04047220 */ /* 0x008fe20000400000 */
[----:B----4-:R-:W-:-:S04]  /*0360*/  FMUL R10, R13, R10 ;  /* 0x0000000a0d0a7220 */ /* 0x010fc80000400000 */
[----:B------:R-:W-:-:S05]  /*0370*/  FMUL R5, R5, R10 ;  /* 0x0000000a05057220 */ /* 0x000fca0000400000 */
[----:B------:R-:W-:Y:S01]  /*0380*/  STG.E.64 desc[UR4][R8.64], R4 ;  /* 0x0000000408007986 */ /* 0x000fe2000c101b04 */
[----:B------:R-:W-:Y:S05]  /*0390*/  EXIT ;  /* 0x000000000000794d */ /* 0x000fea0003800000 */
.L_x_0:
[----:B------:R-:W-:-:S00]  /*03a0*/  BRA `(.L_x_0) ;  /* 0xfffffffc00fc7947 */ /* 0x000fc0000383ffff */
[----:B------:R-:W-:-:S00]  /*03b0*/  NOP ;  /* 0x0000000000007918 */ /* 0x000fc00000000000 */
        /* <DEDUP_REMOVED lines=12> */
.L_x_1:


//--------------------- .nv.constant0.triton_poi_fused_convolution_mul_sigmoid_10 --------------------------
	.section	.nv.constant0.triton_poi_fused_convolution_mul_sigmoid_10,"a",@progbits
	.sectionflags	@""
	.align	4
.nv.constant0.triton_poi_fused_convolution_mul_sigmoid_10:
	.zero		564
